//
// Generated by NVIDIA NVVM Compiler
//
// Compiler Build ID: CL-36424714
// Cuda compilation tools, release 13.0, V13.0.88
// Based on NVVM 20.0.0
//

.version 9.0
.target sm_100
.address_size 64

	// .globl	GpuConv1DOnDevice
.extern .shared .align 16 .b8 yj[];

.visible .entry GpuConv1DOnDevice(
	.param .u64 GpuConv1DOnDevice_param_0,
	.param .u64 GpuConv1DOnDevice_param_1,
	.param .u64 .ptr .align 1 GpuConv1DOnDevice_param_2,
	.param .u64 .ptr .align 1 GpuConv1DOnDevice_param_3
)
{
	.reg .pred 	%p<31>;
	.reg .b32 	%r<24>;
	.reg .b32 	%f<138>;
	.reg .b64 	%rd<46>;

	ld.param.u64 	%rd20, [GpuConv1DOnDevice_param_0];
	ld.param.u64 	%rd21, [GpuConv1DOnDevice_param_1];
	mov.u32 	%r11, %ctaid.x;
	mov.u32 	%r1, %ntid.x;
	mov.u32 	%r2, %tid.x;
	mad.lo.s32 	%r12, %r11, %r1, %r2;
	cvt.u64.u32 	%rd1, %r12;
	setp.lt.s64 	%p1, %rd21, 1;
	mov.f32 	%f136, 0f00000000;
	@%p1 bra 	$L__BB0_67;
	cvt.u64.u32 	%rd2, %r1;
	add.s64 	%rd3, %rd21, -1;
	and.b64  	%rd24, %rd3, -4294967296;
	setp.ne.s64 	%p2, %rd24, 0;
	@%p2 bra 	$L__BB0_3;
	cvt.u32.u64 	%r13, %rd2;
	cvt.u32.u64 	%r14, %rd3;
	div.u32 	%r15, %r14, %r13;
	cvt.u64.u32 	%rd41, %r15;
	bra.uni 	$L__BB0_4;
$L__BB0_3:
	div.u64 	%rd41, %rd3, %rd2;
$L__BB0_4:
	shl.b32 	%r16, %r2, 2;
	mov.u32 	%r17, yj;
	add.s32 	%r3, %r17, %r16;
	cvt.u64.u32 	%rd7, %r2;
	mov.f32 	%f136, 0f00000000;
	mov.b64 	%rd43, 0;
	mov.u64 	%rd42, %rd21;
	mov.u64 	%rd44, %rd43;
$L__BB0_5:
	min.s64 	%rd11, %rd42, %rd2;
	max.s64 	%rd12, %rd11, 1;
	mad.lo.s64 	%rd13, %rd43, %rd2, %rd7;
	setp.ge.s64 	%p3, %rd13, %rd21;
	@%p3 bra 	$L__BB0_7;
	ld.param.u64 	%rd40, [GpuConv1DOnDevice_param_3];
	cvta.to.global.u64 	%rd26, %rd40;
	ld.global.u64 	%rd27, [%rd26];
	cvta.to.global.u64 	%rd28, %rd27;
	shl.b64 	%rd29, %rd13, 2;
	add.s64 	%rd30, %rd28, %rd29;
	ld.global.f32 	%f90, [%rd30];
	st.shared.f32 	[%r3], %f90;
$L__BB0_7:
	setp.le.s64 	%p4, %rd20, %rd1;
	bar.sync 	0;
	@%p4 bra 	$L__BB0_66;
	setp.le.s64 	%p5, %rd21, %rd44;
	mov.f32 	%f135, 0f00000000;
	@%p5 bra 	$L__BB0_65;
	setp.lt.s64 	%p6, %rd11, 8;
	mov.f32 	%f135, 0f00000000;
	mov.u32 	%r21, %r17;
	@%p6 bra 	$L__BB0_36;
	and.b64  	%rd45, %rd12, 9223372036854775800;
	mov.f32 	%f135, 0f00000000;
	mov.u32 	%r21, %r17;
$L__BB0_11:
	.pragma "nounroll";
	ld.shared.f32 	%f3, [%r21];
	setp.ltu.f32 	%p7, %f3, 0f00000000;
	@%p7 bra 	$L__BB0_13;
	sqrt.rn.f32 	%f114, %f3;
	bra.uni 	$L__BB0_14;
$L__BB0_13:
	mul.f32 	%f95, %f3, %f3;
	mul.f32 	%f114, %f3, %f95;
$L__BB0_14:
	add.f32 	%f7, %f135, %f114;
	ld.shared.f32 	%f8, [%r21+4];
	setp.ltu.f32 	%p8, %f8, 0f00000000;
	@%p8 bra 	$L__BB0_16;
	sqrt.rn.f32 	%f115, %f8;
	bra.uni 	$L__BB0_17;
$L__BB0_16:
	mul.f32 	%f96, %f8, %f8;
	mul.f32 	%f115, %f8, %f96;
$L__BB0_17:
	add.f32 	%f12, %f7, %f115;
	ld.shared.f32 	%f13, [%r21+8];
	setp.ltu.f32 	%p9, %f13, 0f00000000;
	@%p9 bra 	$L__BB0_19;
	sqrt.rn.f32 	%f116, %f13;
	bra.uni 	$L__BB0_20;
$L__BB0_19:
	mul.f32 	%f97, %f13, %f13;
	mul.f32 	%f116, %f13, %f97;
$L__BB0_20:
	add.f32 	%f17, %f12, %f116;
	ld.shared.f32 	%f18, [%r21+12];
	setp.ltu.f32 	%p10, %f18, 0f00000000;
	@%p10 bra 	$L__BB0_22;
	sqrt.rn.f32 	%f117, %f18;
	bra.uni 	$L__BB0_23;
$L__BB0_22:
	mul.f32 	%f98, %f18, %f18;
	mul.f32 	%f117, %f18, %f98;
$L__BB0_23:
	add.f32 	%f22, %f17, %f117;
	ld.shared.f32 	%f23, [%r21+16];
	setp.ltu.f32 	%p11, %f23, 0f00000000;
	@%p11 bra 	$L__BB0_25;
	sqrt.rn.f32 	%f118, %f23;
	bra.uni 	$L__BB0_26;
$L__BB0_25:
	mul.f32 	%f99, %f23, %f23;
	mul.f32 	%f118, %f23, %f99;
$L__BB0_26:
	add.f32 	%f27, %f22, %f118;
	ld.shared.f32 	%f28, [%r21+20];
	setp.ltu.f32 	%p12, %f28, 0f00000000;
	@%p12 bra 	$L__BB0_28;
	sqrt.rn.f32 	%f119, %f28;
	bra.uni 	$L__BB0_29;
$L__BB0_28:
	mul.f32 	%f100, %f28, %f28;
	mul.f32 	%f119, %f28, %f100;
$L__BB0_29:
	add.f32 	%f32, %f27, %f119;
	ld.shared.f32 	%f33, [%r21+24];
	setp.ltu.f32 	%p13, %f33, 0f00000000;
	@%p13 bra 	$L__BB0_31;
	sqrt.rn.f32 	%f120, %f33;
	bra.uni 	$L__BB0_32;
$L__BB0_31:
	mul.f32 	%f101, %f33, %f33;
	mul.f32 	%f120, %f33, %f101;
$L__BB0_32:
	add.f32 	%f37, %f32, %f120;
	ld.shared.f32 	%f38, [%r21+28];
	setp.ltu.f32 	%p14, %f38, 0f00000000;
	@%p14 bra 	$L__BB0_34;
	sqrt.rn.f32 	%f121, %f38;
	bra.uni 	$L__BB0_35;
$L__BB0_34:
	mul.f32 	%f102, %f38, %f38;
	mul.f32 	%f121, %f38, %f102;
$L__BB0_35:
	add.f32 	%f135, %f37, %f121;
	add.s32 	%r21, %r21, 32;
	add.s64 	%rd45, %rd45, -8;
	setp.ne.s64 	%p15, %rd45, 0;
	@%p15 bra 	$L__BB0_11;
$L__BB0_36:
	and.b64  	%rd31, %rd12, 7;
	setp.eq.s64 	%p16, %rd31, 0;
	@%p16 bra 	$L__BB0_65;
	setp.lt.u64 	%p17, %rd31, 4;
	@%p17 bra 	$L__BB0_51;
	ld.shared.f32 	%f45, [%r21];
	setp.ltu.f32 	%p18, %f45, 0f00000000;
	@%p18 bra 	$L__BB0_40;
	sqrt.rn.f32 	%f124, %f45;
	bra.uni 	$L__BB0_41;
$L__BB0_40:
	mul.f32 	%f104, %f45, %f45;
	mul.f32 	%f124, %f45, %f104;
$L__BB0_41:
	add.f32 	%f49, %f135, %f124;
	ld.shared.f32 	%f50, [%r21+4];
	setp.ltu.f32 	%p19, %f50, 0f00000000;
	@%p19 bra 	$L__BB0_43;
	sqrt.rn.f32 	%f125, %f50;
	bra.uni 	$L__BB0_44;
$L__BB0_43:
	mul.f32 	%f105, %f50, %f50;
	mul.f32 	%f125, %f50, %f105;
$L__BB0_44:
	add.f32 	%f54, %f49, %f125;
	ld.shared.f32 	%f55, [%r21+8];
	setp.ltu.f32 	%p20, %f55, 0f00000000;
	@%p20 bra 	$L__BB0_46;
	sqrt.rn.f32 	%f126, %f55;
	bra.uni 	$L__BB0_47;
$L__BB0_46:
	mul.f32 	%f106, %f55, %f55;
	mul.f32 	%f126, %f55, %f106;
$L__BB0_47:
	add.f32 	%f59, %f54, %f126;
	ld.shared.f32 	%f60, [%r21+12];
	setp.ltu.f32 	%p21, %f60, 0f00000000;
	@%p21 bra 	$L__BB0_49;
	sqrt.rn.f32 	%f127, %f60;
	bra.uni 	$L__BB0_50;
$L__BB0_49:
	mul.f32 	%f107, %f60, %f60;
	mul.f32 	%f127, %f60, %f107;
$L__BB0_50:
	add.f32 	%f135, %f59, %f127;
	add.s32 	%r21, %r21, 16;
$L__BB0_51:
	and.b64  	%rd33, %rd12, 3;
	setp.eq.s64 	%p22, %rd33, 0;
	@%p22 bra 	$L__BB0_65;
	setp.eq.s64 	%p23, %rd33, 1;
	@%p23 bra 	$L__BB0_60;
	ld.shared.f32 	%f67, [%r21];
	setp.ltu.f32 	%p24, %f67, 0f00000000;
	@%p24 bra 	$L__BB0_55;
	sqrt.rn.f32 	%f130, %f67;
	bra.uni 	$L__BB0_56;
$L__BB0_55:
	mul.f32 	%f109, %f67, %f67;
	mul.f32 	%f130, %f67, %f109;
$L__BB0_56:
	add.f32 	%f71, %f135, %f130;
	ld.shared.f32 	%f72, [%r21+4];
	setp.ltu.f32 	%p25, %f72, 0f00000000;
	@%p25 bra 	$L__BB0_58;
	sqrt.rn.f32 	%f131, %f72;
	bra.uni 	$L__BB0_59;
$L__BB0_58:
	mul.f32 	%f110, %f72, %f72;
	mul.f32 	%f131, %f72, %f110;
$L__BB0_59:
	add.f32 	%f135, %f71, %f131;
	add.s32 	%r21, %r21, 8;
$L__BB0_60:
	and.b64  	%rd35, %rd12, 1;
	setp.eq.b64 	%p26, %rd35, 1;
	not.pred 	%p27, %p26;
	@%p27 bra 	$L__BB0_65;
	ld.shared.f32 	%f79, [%r21];
	setp.ltu.f32 	%p28, %f79, 0f00000000;
	@%p28 bra 	$L__BB0_63;
	sqrt.rn.f32 	%f134, %f79;
	bra.uni 	$L__BB0_64;
$L__BB0_63:
	mul.f32 	%f111, %f79, %f79;
	mul.f32 	%f134, %f79, %f111;
$L__BB0_64:
	add.f32 	%f135, %f135, %f134;
$L__BB0_65:
	add.f32 	%f136, %f136, %f135;
$L__BB0_66:
	bar.sync 	0;
	add.s64 	%rd44, %rd44, %rd2;
	add.s64 	%rd18, %rd43, 1;
	sub.s64 	%rd42, %rd42, %rd2;
	setp.ne.s64 	%p29, %rd43, %rd41;
	mov.u64 	%rd43, %rd18;
	@%p29 bra 	$L__BB0_5;
$L__BB0_67:
	setp.le.s64 	%p30, %rd20, %rd1;
	@%p30 bra 	$L__BB0_69;
	ld.param.u64 	%rd39, [GpuConv1DOnDevice_param_2];
	cvta.to.global.u64 	%rd36, %rd39;
	shl.b64 	%rd37, %rd1, 2;
	add.s64 	%rd38, %rd36, %rd37;
	st.global.f32 	[%rd38], %f136;
$L__BB0_69:
	ret;

}


// ===== COMPILED SASS (sm_100) =====

	.target	sm_100

	.elftype	@"ET_EXEC"


//--------------------- .note.nv.tkinfo           --------------------------
	.section	.note.nv.tkinfo,"",@"SHT_NOTE"
	.sectionflags	@"SHF_NOTE_NV_TKINFO"
	.tkinfo
        /*0018*/ 	.word	0x00000002
        /*0030*/ 	.string	""
        /*0030*/ 	.string	"ptxas"
        /*0030*/ 	.string	"Cuda compilation tools, release 13.0, V13.0.88"
        /*0030*/ 	.string	"Build cuda_13.0.r13.0/compiler.36424714_0"
        /*0030*/ 	.string	"-arch sm_100 -m 64 "



//--------------------- .note.nv.cuinfo           --------------------------
	.section	.note.nv.cuinfo,"",@"SHT_NOTE"
	.sectionflags	@"SHF_NOTE_NV_CUINFO"
        /*0018*/ 	.short	0x0002
        /*001a*/ 	.short	0x0064
        /*001c*/ 	.short	0x0082
	.zero		2


//--------------------- .nv.info                  --------------------------
	.section	.nv.info,"",@"SHT_CUDA_INFO"
	.align	4


	//----- nvinfo : EIATTR_REGCOUNT
	.align		4
        /*0000*/ 	.byte	0x04, 0x2f
        /*0002*/ 	.short	(.L_1 - .L_0)
	.align		4
.L_0:
        /*0004*/ 	.word	index@(GpuConv1DOnDevice)
        /*0008*/ 	.word	0x0000001b


	//----- nvinfo : EIATTR_FRAME_SIZE
	.align		4
.L_1:
        /*000c*/ 	.byte	0x04, 0x11
        /*000e*/ 	.short	(.L_3 - .L_2)
	.align		4
.L_2:
        /*0010*/ 	.word	index@($__internal_1_$__cuda_sm20_sqrt_rn_f32_slowpath)
        /*0014*/ 	.word	0x00000000


	//----- nvinfo : EIATTR_FRAME_SIZE
	.align		4
.L_3:
        /*0018*/ 	.byte	0x04, 0x11
        /*001a*/ 	.short	(.L_5 - .L_4)
	.align		4
.L_4:
        /*001c*/ 	.word	index@($__internal_0_$__cuda_sm20_div_u64)
        /*0020*/ 	.word	0x00000000


	//----- nvinfo : EIATTR_FRAME_SIZE
	.align		4
.L_5:
        /*0024*/ 	.byte	0x04, 0x11
        /*0026*/ 	.short	(.L_7 - .L_6)
	.align		4
.L_6:
        /*0028*/ 	.word	index@(GpuConv1DOnDevice)
        /*002c*/ 	.word	0x00000000


	//----- nvinfo : EIATTR_MIN_STACK_SIZE
	.align		4
.L_7:
        /*0030*/ 	.byte	0x04, 0x12
        /*0032*/ 	.short	(.L_9 - .L_8)
	.align		4
.L_8:
        /*0034*/ 	.word	index@(GpuConv1DOnDevice)
        /*0038*/ 	.word	0x00000000
.L_9:


//--------------------- .nv.compat                --------------------------
	.section	.nv.compat,"",@"SHT_CUDA_COMPAT_INFO"
	.align	4
        /*0000*/ 	.byte	0x02, 0x09, 0x00, 0x00, 0x02, 0x02, 0x01, 0x00, 0x02, 0x05, 0x05, 0x00, 0x03, 0x07, 0x01, 0x01
        /*0010*/ 	.byte	0x02, 0x03, 0x00, 0x00, 0x02, 0x06, 0x01, 0x00, 0x04, 0x0b, 0x08, 0x00, 0x01, 0x00, 0x00, 0x00
        /*0020*/ 	.byte	0x00, 0x00, 0x00, 0x00


//--------------------- .nv.info.GpuConv1DOnDevice --------------------------
	.section	.nv.info.GpuConv1DOnDevice,"",@"SHT_CUDA_INFO"
	.sectionflags	@""
	.align	4


	//----- nvinfo : EIATTR_CUDA_API_VERSION
	.align		4
        /*0000*/ 	.byte	0x04, 0x37
        /*0002*/ 	.short	(.L_11 - .L_10)
.L_10:
        /*0004*/ 	.word	0x00000082


	//----- nvinfo : EIATTR_KPARAM_INFO
	.align		4
.L_11:
        /*0008*/ 	.byte	0x04, 0x17
        /*000a*/ 	.short	(.L_13 - .L_12)
.L_12:
        /*000c*/ 	.word	0x00000000
        /*0010*/ 	.short	0x0003
        /*0012*/ 	.short	0x0018
        /*0014*/ 	.byte	0x00, 0xf5, 0x21, 0x00


	//----- nvinfo : EIATTR_KPARAM_INFO
	.align		4
.L_13:
        /*0018*/ 	.byte	0x04, 0x17
        /*001a*/ 	.short	(.L_15 - .L_14)
.L_14:
        /*001c*/ 	.word	0x00000000
        /*0020*/ 	.short	0x0002
        /*0022*/ 	.short	0x0010
        /*0024*/ 	.byte	0x00, 0xf5, 0x21, 0x00


	//----- nvinfo : EIATTR_KPARAM_INFO
	.align		4
.L_15:
        /*0028*/ 	.byte	0x04, 0x17
        /*002a*/ 	.short	(.L_17 - .L_16)
.L_16:
        /*002c*/ 	.word	0x00000000
        /*0030*/ 	.short	0x0001
        /*0032*/ 	.short	0x0008
        /*0034*/ 	.byte	0x00, 0xf0, 0x21, 0x00


	//----- nvinfo : EIATTR_KPARAM_INFO
	.align		4
.L_17:
        /*0038*/ 	.byte	0x04, 0x17
        /*003a*/ 	.short	(.L_19 - .L_18)
.L_18:
        /*003c*/ 	.word	0x00000000
        /*0040*/ 	.short	0x0000
        /*0042*/ 	.short	0x0000
        /*0044*/ 	.byte	0x00, 0xf0, 0x21, 0x00


	//----- nvinfo : EIATTR_SPARSE_MMA_MASK
	.align		4
.L_19:
        /*0048*/ 	.byte	0x03, 0x50
        /*004a*/ 	.short	0x0000


	//----- nvinfo : EIATTR_MAXREG_COUNT
	.align		4
        /*004c*/ 	.byte	0x03, 0x1b
        /*004e*/ 	.short	0x00ff


	//----- nvinfo : EIATTR_NUM_BARRIERS
	.align		4
        /*0050*/ 	.byte	0x02, 0x4c
        /*0052*/ 	.byte	0x01
	.zero		1


	//----- nvinfo : EIATTR_MERCURY_ISA_VERSION
	.align		4
        /*0054*/ 	.byte	0x03, 0x5f
        /*0056*/ 	.short	0x0101


	//----- nvinfo : EIATTR_VRC_CTA_INIT_COUNT
	.align		4
        /*0058*/ 	.byte	0x02, 0x4a
	.zero		1
	.zero		1


	//----- nvinfo : EIATTR_EXIT_INSTR_OFFSETS
	.align		4
        /*005c*/ 	.byte	0x04, 0x1c
        /*005e*/ 	.short	(.L_21 - .L_20)


	//   ....[0]....
.L_20:
        /*0060*/ 	.word	0x00001b00


	//   ....[1]....
        /*0064*/ 	.word	0x00001b50


	//----- nvinfo : EIATTR_CRS_STACK_SIZE
	.align		4
.L_21:
        /*0068*/ 	.byte	0x04, 0x1e
        /*006a*/ 	.short	(.L_23 - .L_22)
.L_22:
        /*006c*/ 	.word	0x00000000


	//----- nvinfo : EIATTR_CBANK_PARAM_SIZE
	.align		4
.L_23:
        /*0070*/ 	.byte	0x03, 0x19
        /*0072*/ 	.short	0x0020


	//----- nvinfo : EIATTR_PARAM_CBANK
	.align		4
        /*0074*/ 	.byte	0x04, 0x0a
        /*0076*/ 	.short	(.L_25 - .L_24)
	.align		4
.L_24:
        /*0078*/ 	.word	index@(.nv.constant0.GpuConv1DOnDevice)
        /*007c*/ 	.short	0x0380
        /*007e*/ 	.short	0x0020


	//----- nvinfo : EIATTR_SW_WAR
	.align		4
.L_25:
        /*0080*/ 	.byte	0x04, 0x36
        /*0082*/ 	.short	(.L_27 - .L_26)
.L_26:
        /*0084*/ 	.word	0x00000008
.L_27:


//--------------------- .nv.callgraph             --------------------------
	.section	.nv.callgraph,"",@"SHT_CUDA_CALLGRAPH"
	.align	4
	.sectionentsize	8
	.align		4
        /*0000*/ 	.word	0x00000000
	.align		4
        /*0004*/ 	.word	0xffffffff
	.align		4
        /*0008*/ 	.word	0x00000000
	.align		4
        /*000c*/ 	.word	0xfffffffe
	.align		4
        /*0010*/ 	.word	0x00000000
	.align		4
        /*0014*/ 	.word	0xfffffffd
	.align		4
        /*0018*/ 	.word	0x00000000
	.align		4
        /*001c*/ 	.word	0xfffffffc


//--------------------- .text.GpuConv1DOnDevice   --------------------------
	.section	.text.GpuConv1DOnDevice,"ax",@progbits
	.align	128
        .global         GpuConv1DOnDevice
        .type           GpuConv1DOnDevice,@function
        .size           GpuConv1DOnDevice,(.L_x_74 - GpuConv1DOnDevice)
        .other          GpuConv1DOnDevice,@"STO_CUDA_ENTRY STV_DEFAULT"
GpuConv1DOnDevice:
.text.GpuConv1DOnDevice:
[----:B------:R-:W-:Y:S01]  /*0000*/  LDC R1, c[0x0][0x37c] ;  /* 0x0000df00ff017b82 */ /* 0x000fe20000000800 */
[----:B------:R-:W0:Y:S01]  /*0010*/  LDCU.64 UR4, c[0x0][0x388] ;  /* 0x00007100ff0477ac */ /* 0x000e220008000a00 */
[----:B------:R-:W1:Y:S06]  /*0020*/  S2R R15, SR_TID.X ;  /* 0x00000000000f7919 */ /* 0x000e6c0000002100 */
[----:B------:R-:W1:Y:S01]  /*0030*/  S2UR UR6, SR_CTAID.X ;  /* 0x00000000000679c3 */ /* 0x000e620000002500 */
[----:B------:R-:W-:Y:S01]  /*0040*/  HFMA2 R13, -RZ, RZ, 0, 0 ;  /* 0x00000000ff0d7431 */ /* 0x000fe200000001ff */
[----:B------:R-:W2:Y:S06]  /*0050*/  LDCU.64 UR8, c[0x0][0x358] ;  /* 0x00006b00ff0877ac */ /* 0x000eac0008000a00 */
[----:B------:R-:W1:Y:S01]  /*0060*/  LDC R14, c[0x0][0x360] ;  /* 0x0000d800ff0e7b82 */ /* 0x000e620000000800 */
[----:B0-----:R-:W-:-:S04]  /*0070*/  UISETP.GE.U32.AND UP0, UPT, UR4, 0x1, UPT ;  /* 0x000000010400788c */ /* 0x001fc8000bf06070 */
[----:B------:R-:W-:Y:S01]  /*0080*/  UISETP.GE.AND.EX UP0, UPT, UR5, URZ, UPT, UP0 ;  /* 0x000000ff0500728c */ /* 0x000fe2000bf06300 */
[----:B-1----:R-:W-:-:S08]  /*0090*/  IMAD R24, R14, UR6, R15 ;  /* 0x000000060e187c24 */ /* 0x002fd0000f8e020f */
[----:B--2---:R-:W-:Y:S05]  /*00a0*/  BRA.U !UP0, `(.L_x_0) ;  /* 0x0000001908887547 */ /* 0x004fea000b800000 */
[----:B------:R-:W-:-:S04]  /*00b0*/  UIADD3 UR4, UP0, UPT, UR4, -0x1, URZ ;  /* 0xffffffff04047890 */ /* 0x000fc8000ff1e0ff */
[----:B------:R-:W-:-:S04]  /*00c0*/  UIADD3.X UR5, UPT, UPT, UR5, -0x1, URZ, UP0, !UPT ;  /* 0xffffffff05057890 */ /* 0x000fc800087fe4ff */
[----:B------:R-:W-:-:S09]  /*00d0*/  UISETP.NE.U32.AND UP0, UPT, UR5, URZ, UPT ;  /* 0x000000ff0500728c */ /* 0x000fd2000bf05070 */
[----:B------:R-:W-:Y:S05]  /*00e0*/  BRA.U UP0, `(.L_x_1) ;  /* 0x0000000100507547 */ /* 0x000fea000b800000 */
[----:B------:R-:W0:Y:S01]  /*00f0*/  I2F.U32.RP R0, R14 ;  /* 0x0000000e00007306 */ /* 0x000e220000209000 */
[----:B------:R-:W-:-:S07]  /*0100*/  ISETP.NE.U32.AND P2, PT, R14, RZ, PT ;  /* 0x000000ff0e00720c */ /* 0x000fce0003f45070 */
[----:B0-----:R-:W0:Y:S02]  /*0110*/  MUFU.RCP R0, R0 ;  /* 0x0000000000007308 */ /* 0x001e240000001000 */
[----:B0-----:R-:W-:-:S06]  /*0120*/  VIADD R2, R0, 0xffffffe ;  /* 0x0ffffffe00027836 */ /* 0x001fcc0000000000 */
[----:B------:R0:W1:Y:S02]  /*0130*/  F2I.FTZ.U32.TRUNC.NTZ R3, R2 ;  /* 0x0000000200037305 */ /* 0x000064000021f000 */
[----:B0-----:R-:W-:Y:S01]  /*0140*/  IMAD.MOV.U32 R2, RZ, RZ, RZ ;  /* 0x000000ffff027224 */ /* 0x001fe200078e00ff */
[----:B-1----:R-:W-:-:S05]  /*0150*/  IADD3 R5, PT, PT, RZ, -R3, RZ ;  /* 0x80000003ff057210 */ /* 0x002fca0007ffe0ff */
[----:B------:R-:W-:-:S04]  /*0160*/  IMAD R5, R5, R14, RZ ;  /* 0x0000000e05057224 */ /* 0x000fc800078e02ff */
[----:B------:R-:W-:-:S06]  /*0170*/  IMAD.HI.U32 R3, R3, R5, R2 ;  /* 0x0000000503037227 */ /* 0x000fcc00078e0002 */
[----:B------:R-:W-:-:S05]  /*0180*/  IMAD.HI.U32 R2, R3, UR4, RZ ;  /* 0x0000000403027c27 */ /* 0x000fca000f8e00ff */
[----:B------:R-:W-:-:S05]  /*0190*/  IADD3 R3, PT, PT, -R2, RZ, RZ ;  /* 0x000000ff02037210 */ /* 0x000fca0007ffe1ff */
[----:B------:R-:W-:-:S05]  /*01a0*/  IMAD R3, R14, R3, UR4 ;  /* 0x000000040e037e24 */ /* 0x000fca000f8e0203 */
[----:B------:R-:W-:-:S13]  /*01b0*/  ISETP.GE.U32.AND P0, PT, R3, R14, PT ;  /* 0x0000000e0300720c */ /* 0x000fda0003f06070 */
[----:B------:R-:W-:Y:S01]  /*01c0*/  @P0 IMAD.IADD R3, R3, 0x1, -R14 ;  /* 0x0000000103030824 */ /* 0x000fe200078e0a0e */
[----:B------:R-:W-:-:S04]  /*01d0*/  @P0 IADD3 R2, PT, PT, R2, 0x1, RZ ;  /* 0x0000000102020810 */ /* 0x000fc80007ffe0ff */
[----:B------:R-:W-:Y:S02]  /*01e0*/  ISETP.GE.U32.AND P1, PT, R3, R14, PT ;  /* 0x0000000e0300720c */ /* 0x000fe40003f26070 */
[----:B------:R-:W-:-:S11]  /*01f0*/  MOV R3, RZ ;  /* 0x000000ff00037202 */ /* 0x000fd60000000f00 */
[----:B------:R-:W-:Y:S01]  /*0200*/  @P1 VIADD R2, R2, 0x1 ;  /* 0x0000000102021836 */ /* 0x000fe20000000000 */
[----:B------:R-:W-:Y:S01]  /*0210*/  @!P2 LOP3.LUT R2, RZ, R14, RZ, 0x33, !PT ;  /* 0x0000000eff02a212 */ /* 0x000fe200078e33ff */
[----:B------:R-:W-:Y:S06]  /*0220*/  BRA `(.L_x_2) ;  /* 0x0000000000107947 */ /* 0x000fec0003800000 */
.L_x_1:
[----:B------:R-:W-:-:S07]  /*0230*/  MOV R0, 0x250 ;  /* 0x0000025000007802 */ /* 0x000fce0000000f00 */
[----:B------:R-:W-:Y:S05]  /*0240*/  CALL.REL.NOINC `($__internal_0_$__cuda_sm20_div_u64) ;  /* 0x0000001800447944 */ /* 0x000fea0003c00000 */
[----:B------:R-:W-:Y:S01]  /*0250*/  IMAD.MOV.U32 R2, RZ, RZ, R4 ;  /* 0x000000ffff027224 */ /* 0x000fe200078e0004 */
[----:B------:R-:W-:-:S07]  /*0260*/  MOV R3, R5 ;  /* 0x0000000500037202 */ /* 0x000fce0000000f00 */
.L_x_2:
[----:B------:R-:W0:Y:S01]  /*0270*/  S2UR UR6, SR_CgaCtaId ;  /* 0x00000000000679c3 */ /* 0x000e220000008800 */
[----:B------:R-:W1:Y:S01]  /*0280*/  LDCU UR5, c[0x0][0x388] ;  /* 0x00007100ff0577ac */ /* 0x000e620008000800 */
[----:B------:R-:W-:Y:S01]  /*0290*/  CS2R R12, SRZ ;  /* 0x00000000000c7805 */ /* 0x000fe2000001ff00 */
[----:B------:R-:W-:Y:S01]  /*02a0*/  IMAD.MOV.U32 R21, RZ, RZ, RZ ;  /* 0x000000ffff157224 */ /* 0x000fe200078e00ff */
[----:B------:R-:W-:-:S04]  /*02b0*/  UMOV UR4, 0x400 ;  /* 0x0000040000047882 */ /* 0x000fc80000000000 */
[----:B------:R-:W2:Y:S01]  /*02c0*/  LDC R23, c[0x0][0x38c] ;  /* 0x0000e300ff177b82 */ /* 0x000ea20000000800 */
[----:B-1----:R-:W-:Y:S01]  /*02d0*/  MOV R11, UR5 ;  /* 0x00000005000b7c02 */ /* 0x002fe20008000f00 */
[----:B------:R-:W-:Y:S01]  /*02e0*/  UMOV UR5, URZ ;  /* 0x000000ff00057c82 */ /* 0x000fe20008000000 */
[----:B0-----:R-:W-:-:S03]  /*02f0*/  ULEA UR6, UR6, UR4, 0x18 ;  /* 0x0000000406067291 */ /* 0x001fc6000f8ec0ff */
[----:B------:R-:W-:-:S03]  /*0300*/  UMOV UR4, URZ ;  /* 0x000000ff00047c82 */ /* 0x000fc60008000000 */
[----:B------:R-:W-:-:S07]  /*0310*/  LEA R10, R15, UR6, 0x2 ;  /* 0x000000060f0a7c11 */ /* 0x000fce000f8e10ff */
.L_x_70:
[----:B0-----:R-:W0:Y:S01]  /*0320*/  LDCU.64 UR12, c[0x0][0x388] ;  /* 0x00007100ff0c77ac */ /* 0x001e220008000a00 */
[----:B------:R-:W-:Y:S02]  /*0330*/  HFMA2 R5, -RZ, RZ, 0, 0 ;  /* 0x00000000ff057431 */ /* 0x000fe400000001ff */
[----:B------:R-:W-:Y:S02]  /*0340*/  IMAD.MOV.U32 R4, RZ, RZ, R15 ;  /* 0x000000ffff047224 */ /* 0x000fe400078e000f */
[C---:B------:R-:W-:Y:S01]  /*0350*/  IMAD R7, R14.reuse, UR5, RZ ;  /* 0x000000050e077c24 */ /* 0x040fe2000f8e02ff */
[----:B------:R-:W1:Y:S01]  /*0360*/  LDCU.64 UR10, c[0x0][0x380] ;  /* 0x00007000ff0a77ac */ /* 0x000e620008000a00 */
[----:B------:R-:W-:-:S04]  /*0370*/  IMAD.WIDE.U32 R4, R14, UR4, R4 ;  /* 0x000000040e047c25 */ /* 0x000fc8000f8e0004 */
[----:B------:R-:W-:Y:S01]  /*0380*/  IMAD.IADD R5, R5, 0x1, R7 ;  /* 0x0000000105057824 */ /* 0x000fe200078e0207 */
[----:B0-----:R-:W-:-:S04]  /*0390*/  ISETP.GE.U32.AND P0, PT, R4, UR12, PT ;  /* 0x0000000c04007c0c */ /* 0x001fc8000bf06070 */
[----:B------:R-:W-:-:S13]  /*03a0*/  ISETP.GE.AND.EX P0, PT, R5, UR13, PT, P0 ;  /* 0x0000000d05007c0c */ /* 0x000fda000bf06300 */
[----:B------:R-:W0:Y:S02]  /*03b0*/  @!P0 LDC.64 R6, c[0x0][0x398] ;  /* 0x0000e600ff068b82 */ /* 0x000e240000000a00 */
[----:B0-----:R-:W3:Y:S02]  /*03c0*/  @!P0 LDG.E.64 R6, desc[UR8][R6.64] ;  /* 0x0000000806068981 */ /* 0x001ee4000c1e1b00 */
[----:B---3--:R-:W-:-:S04]  /*03d0*/  @!P0 LEA R8, P1, R4, R6, 0x2 ;  /* 0x0000000604088211 */ /* 0x008fc800078210ff */
[----:B------:R-:W-:-:S06]  /*03e0*/  @!P0 LEA.HI.X R9, R4, R7, R5, 0x2, P1 ;  /* 0x0000000704098211 */ /* 0x000fcc00008f1405 */
[----:B------:R-:W3:Y:S01]  /*03f0*/  @!P0 LDG.E R9, desc[UR8][R8.64] ;  /* 0x0000000808098981 */ /* 0x000ee2000c1e1900 */
[-C--:B------:R-:W-:Y:S01]  /*0400*/  ISETP.LT.U32.AND P1, PT, R11, R14.reuse, PT ;  /* 0x0000000e0b00720c */ /* 0x080fe20003f21070 */
[----:B------:R-:W-:Y:S01]  /*0410*/  BSSY.RECONVERGENT B0, `(.L_x_3) ;  /* 0x0000165000007945 */ /* 0x000fe20003800200 */
[----:B-1----:R-:W-:Y:S02]  /*0420*/  ISETP.GE.U32.AND P2, PT, R24, UR10, PT ;  /* 0x0000000a18007c0c */ /* 0x002fe4000bf46070 */
[----:B--2---:R-:W-:Y:S02]  /*0430*/  ISETP.LT.AND.EX P1, PT, R23, RZ, PT, P1 ;  /* 0x000000ff1700720c */ /* 0x004fe40003f21310 */
[----:B------:R-:W-:Y:S02]  /*0440*/  ISETP.GE.AND.EX P2, PT, RZ, UR11, PT, P2 ;  /* 0x0000000bff007c0c */ /* 0x000fe4000bf46320 */
[----:B------:R-:W-:Y:S02]  /*0450*/  SEL R0, R11, R14, P1 ;  /* 0x0000000e0b007207 */ /* 0x000fe40000800000 */
[----:B------:R-:W-:-:S02]  /*0460*/  SEL R4, R23, RZ, P1 ;  /* 0x000000ff17047207 */ /* 0x000fc40000800000 */
[----:B------:R-:W-:-:S04]  /*0470*/  ISETP.GT.U32.AND P1, PT, R0, 0x1, PT ;  /* 0x000000010000780c */ /* 0x000fc80003f24070 */
[----:B------:R-:W-:-:S04]  /*0480*/  ISETP.GT.AND.EX P1, PT, R4, RZ, PT, P1 ;  /* 0x000000ff0400720c */ /* 0x000fc80003f24310 */
[----:B------:R-:W-:Y:S01]  /*0490*/  SEL R7, R4, RZ, P1 ;  /* 0x000000ff04077207 */ /* 0x000fe20000800000 */
[----:B---3--:R0:W-:Y:S01]  /*04a0*/  @!P0 STS [R10], R9 ;  /* 0x000000090a008388 */ /* 0x0081e20000000800 */
[----:B------:R-:W-:Y:S01]  /*04b0*/  BAR.SYNC.DEFER_BLOCKING 0x0 ;  /* 0x0000000000007b1d */ /* 0x000fe20000010000 */
[----:B------:R-:W-:Y:S01]  /*04c0*/  ISETP.NE.U32.AND P0, PT, R2, UR4, PT ;  /* 0x0000000402007c0c */ /* 0x000fe2000bf05070 */
[----:B------:R-:W-:-:S03]  /*04d0*/  UIADD3 UR4, UP0, UPT, UR4, 0x1, URZ ;  /* 0x0000000104047890 */ /* 0x000fc6000ff1e0ff */
[----:B------:R-:W-:Y:S01]  /*04e0*/  ISETP.NE.AND.EX P0, PT, R3, UR5, PT, P0 ;  /* 0x0000000503007c0c */ /* 0x000fe2000bf05300 */
[----:B------:R-:W-:Y:S01]  /*04f0*/  UIADD3.X UR5, UPT, UPT, URZ, UR5, URZ, UP0, !UPT ;  /* 0x00000005ff057290 */ /* 0x000fe200087fe4ff */
[----:B------:R-:W-:Y:S11]  /*0500*/  @P2 BRA `(.L_x_4) ;  /* 0x0000001400542947 */ /* 0x000ff60003800000 */
[----:B------:R-:W-:Y:S02]  /*0510*/  ISETP.GE.U32.AND P2, PT, R12, UR12, PT ;  /* 0x0000000c0c007c0c */ /* 0x000fe4000bf46070 */
[----:B------:R-:W-:Y:S02]  /*0520*/  MOV R22, RZ ;  /* 0x000000ff00167202 */ /* 0x000fe40000000f00 */
[----:B------:R-:W-:-:S13]  /*0530*/  ISETP.GE.AND.EX P2, PT, R21, UR13, PT, P2 ;  /* 0x0000000d15007c0c */ /* 0x000fda000bf46320 */
[----:B------:R-:W-:Y:S05]  /*0540*/  @P2 BRA `(.L_x_5) ;  /* 0x0000001400402947 */ /* 0x000fea0003800000 */
[C---:B------:R-:W-:Y:S01]  /*0550*/  ISETP.GE.U32.AND P2, PT, R0.reuse, 0x8, PT ;  /* 0x000000080000780c */ /* 0x040fe20003f46070 */
[----:B------:R-:W-:Y:S01]  /*0560*/  IMAD.MOV.U32 R22, RZ, RZ, RZ ;  /* 0x000000ffff167224 */ /* 0x000fe200078e00ff */
[----:B0-----:R-:W-:Y:S02]  /*0570*/  SEL R9, R0, 0x1, P1 ;  /* 0x0000000100097807 */ /* 0x001fe40000800000 */
[----:B------:R-:W-:Y:S02]  /*0580*/  ISETP.GE.AND.EX P2, PT, R4, RZ, PT, P2 ;  /* 0x000000ff0400720c */ /* 0x000fe40003f46320 */
[----:B------:R-:W-:-:S11]  /*0590*/  MOV R8, UR6 ;  /* 0x0000000600087c02 */ /* 0x000fd60008000f00 */
[----:B------:R-:W-:Y:S05]  /*05a0*/  @!P2 BRA `(.L_x_6) ;  /* 0x0000000800a8a947 */ /* 0x000fea0003800000 */
[----:B------:R-:W-:Y:S01]  /*05b0*/  LOP3.LUT R7, R7, 0x7fffffff, RZ, 0xc0, !PT ;  /* 0x7fffffff07077812 */ /* 0x000fe200078ec0ff */
[----:B------:R-:W-:Y:S01]  /*05c0*/  IMAD.MOV.U32 R22, RZ, RZ, RZ ;  /* 0x000000ffff167224 */ /* 0x000fe200078e00ff */
[----:B------:R-:W-:Y:S02]  /*05d0*/  LOP3.LUT R6, R9, 0xfffffff8, RZ, 0xc0, !PT ;  /* 0xfffffff809067812 */ /* 0x000fe400078ec0ff */
[----:B------:R-:W-:-:S07]  /*05e0*/  MOV R8, UR6 ;  /* 0x0000000600087c02 */ /* 0x000fce0008000f00 */
.L_x_39:
[----:B------:R-:W0:Y:S01]  /*05f0*/  LDS R0, [R8] ;  /* 0x0000000008007984 */ /* 0x000e220000000800 */
[----:B------:R-:W-:-:S04]  /*0600*/  IADD3 R6, P1, PT, R6, -0x8, RZ ;  /* 0xfffffff806067810 */ /* 0x000fc80007f3e0ff */
[----:B------:R-:W-:Y:S02]  /*0610*/  IADD3.X R7, PT, PT, R7, -0x1, RZ, P1, !PT ;  /* 0xffffffff07077810 */ /* 0x000fe40000ffe4ff */
[----:B------:R-:W-:-:S04]  /*0620*/  ISETP.NE.U32.AND P1, PT, R6, RZ, PT ;  /* 0x000000ff0600720c */ /* 0x000fc80003f25070 */
[----:B------:R-:W-:Y:S02]  /*0630*/  ISETP.NE.AND.EX P1, PT, R7, RZ, PT, P1 ;  /* 0x000000ff0700720c */ /* 0x000fe40003f25310 */
[----:B0-----:R-:W-:-:S13]  /*0640*/  FSETP.GE.AND P2, PT, R0, RZ, PT ;  /* 0x000000ff0000720b */ /* 0x001fda0003f46000 */
[----:B------:R-:W-:Y:S05]  /*0650*/  @!P2 BRA `(.L_x_7) ;  /* 0x000000000038a947 */ /* 0x000fea0003800000 */
[----:B------:R-:W-:Y:S01]  /*0660*/  VIADD R4, R0, 0xf3000000 ;  /* 0xf300000000047836 */ /* 0x000fe20000000000 */
[----:B------:R0:W1:Y:S04]  /*0670*/  MUFU.RSQ R5, R0 ;  /* 0x0000000000057308 */ /* 0x0000680000001400 */
[----:B------:R-:W-:-:S13]  /*0680*/  ISETP.GT.U32.AND P2, PT, R4, 0x727fffff, PT ;  /* 0x727fffff0400780c */ /* 0x000fda0003f44070 */
[----:B01----:R-:W-:Y:S05]  /*0690*/  @!P2 BRA `(.L_x_8) ;  /* 0x000000000014a947 */ /* 0x003fea0003800000 */
[----:B------:R-:W-:Y:S01]  /*06a0*/  BSSY.RECONVERGENT B1, `(.L_x_9) ;  /* 0x0000003000017945 */ /* 0x000fe20003800200 */
[----:B------:R-:W-:-:S07]  /*06b0*/  MOV R4, 0x6d0 ;  /* 0x000006d000047802 */ /* 0x000fce0000000f00 */
[----:B------:R-:W-:Y:S05]  /*06c0*/  CALL.REL.NOINC `($__internal_1_$__cuda_sm20_sqrt_rn_f32_slowpath) ;  /* 0x0000001800307944 */ /* 0x000fea0003c00000 */
[----:B------:R-:W-:Y:S05]  /*06d0*/  BSYNC.RECONVERGENT B1 ;  /* 0x0000000000017941 */ /* 0x000fea0003800200 */
.L_x_9:
[----:B------:R-:W-:Y:S05]  /*06e0*/  BRA `(.L_x_10) ;  /* 0x00000000001c7947 */ /* 0x000fea0003800000 */
.L_x_8:
[----:B------:R-:W-:Y:S01]  /*06f0*/  FMUL.FTZ R17, R0, R5 ;  /* 0x0000000500117220 */ /* 0x000fe20000410000 */
[----:B------:R-:W-:-:S03]  /*0700*/  FMUL.FTZ R4, R5, 0.5 ;  /* 0x3f00000005047820 */ /* 0x000fc60000410000 */
[----:B------:R-:W-:-:S04]  /*0710*/  FFMA R0, -R17, R17, R0 ;  /* 0x0000001111007223 */ /* 0x000fc80000000100 */
[----:B------:R-:W-:Y:S01]  /*0720*/  FFMA R17, R0, R4, R17 ;  /* 0x0000000400117223 */ /* 0x000fe20000000011 */
[----:B------:R-:W-:Y:S06]  /*0730*/  BRA `(.L_x_10) ;  /* 0x0000000000087947 */ /* 0x000fec0003800000 */
.L_x_7:
[----:B------:R-:W-:-:S04]  /*0740*/  FMUL R17, R0, R0 ;  /* 0x0000000000117220 */ /* 0x000fc80000400000 */
[----:B------:R-:W-:-:S07]  /*0750*/  FMUL R17, R0, R17 ;  /* 0x0000001100117220 */ /* 0x000fce0000400000 */
.L_x_10:
[----:B------:R-:W0:Y:S01]  /*0760*/  LDS R0, [R8+0x4] ;  /* 0x0000040008007984 */ /* 0x000e220000000800 */
[----:B------:R-:W-:Y:S01]  /*0770*/  FADD R22, R17, R22 ;  /* 0x0000001611167221 */ /* 0x000fe20000000000 */
[----:B0-----:R-:W-:-:S13]  /*0780*/  FSETP.GE.AND P2, PT, R0, RZ, PT ;  /* 0x000000ff0000720b */ /* 0x001fda0003f46000 */
[----:B------:R-:W-:Y:S05]  /*0790*/  @!P2 BRA `(.L_x_11) ;  /* 0x000000000038a947 */ /* 0x000fea0003800000 */
[----:B------:R-:W-:Y:S01]  /*07a0*/  IADD3 R4, PT, PT, R0, -0xd000000, RZ ;  /* 0xf300000000047810 */ /* 0x000fe20007ffe0ff */
[----:B------:R0:W1:Y:S03]  /*07b0*/  MUFU.RSQ R5, R0 ;  /* 0x0000000000057308 */ /* 0x0000660000001400 */
[----:B------:R-:W-:-:S13]  /*07c0*/  ISETP.GT.U32.AND P2, PT, R4, 0x727fffff, PT ;  /* 0x727fffff0400780c */ /* 0x000fda0003f44070 */
[----:B0-----:R-:W-:Y:S05]  /*07d0*/  @!P2 BRA `(.L_x_12) ;  /* 0x000000000014a947 */ /* 0x001fea0003800000 */
[----:B------:R-:W-:Y:S01]  /*07e0*/  BSSY.RECONVERGENT B1, `(.L_x_13) ;  /* 0x0000003000017945 */ /* 0x000fe20003800200 */
[----:B------:R-:W-:-:S07]  /*07f0*/  MOV R4, 0x810 ;  /* 0x0000081000047802 */ /* 0x000fce0000000f00 */
[----:B-1----:R-:W-:Y:S05]  /*0800*/  CALL.REL.NOINC `($__internal_1_$__cuda_sm20_sqrt_rn_f32_slowpath) ;  /* 0x0000001400e07944 */ /* 0x002fea0003c00000 */
[----:B------:R-:W-:Y:S05]  /*0810*/  BSYNC.RECONVERGENT B1 ;  /* 0x0000000000017941 */ /* 0x000fea0003800200 */
.L_x_13:
[----:B------:R-:W-:Y:S05]  /*0820*/  BRA `(.L_x_14) ;  /* 0x00000000001c7947 */ /* 0x000fea0003800000 */
.L_x_12:
[----:B-1----:R-:W-:Y:S01]  /*0830*/  FMUL.FTZ R17, R0, R5 ;  /* 0x0000000500117220 */ /* 0x002fe20000410000 */
[----:B------:R-:W-:-:S03]  /*0840*/  FMUL.FTZ R4, R5, 0.5 ;  /* 0x3f00000005047820 */ /* 0x000fc60000410000 */
[----:B------:R-:W-:-:S04]  /*0850*/  FFMA R0, -R17, R17, R0 ;  /* 0x0000001111007223 */ /* 0x000fc80000000100 */
[----:B------:R-:W-:Y:S01]  /*0860*/  FFMA R17, R0, R4, R17 ;  /* 0x0000000400117223 */ /* 0x000fe20000000011 */
[----:B------:R-:W-:Y:S06]  /*0870*/  BRA `(.L_x_14) ;  /* 0x0000000000087947 */ /* 0x000fec0003800000 */
.L_x_11:
[----:B------:R-:W-:-:S04]  /*0880*/  FMUL R17, R0, R0 ;  /* 0x0000000000117220 */ /* 0x000fc80000400000 */
[----:B------:R-:W-:-:S07]  /*0890*/  FMUL R17, R0, R17 ;  /* 0x0000001100117220 */ /* 0x000fce0000400000 */
.L_x_14:
[----:B------:R-:W0:Y:S01]  /*08a0*/  LDS R0, [R8+0x8] ;  /* 0x0000080008007984 */ /* 0x000e220000000800 */
[----:B------:R-:W-:Y:S01]  /*08b0*/  FADD R22, R22, R17 ;  /* 0x0000001116167221 */ /* 0x000fe20000000000 */
        /* <DEDUP_REMOVED lines=10> */
.L_x_17:
[----:B------:R-:W-:Y:S05]  /*0960*/  BRA `(.L_x_18) ;  /* 0x00000000001c7947 */ /* 0x000fea0003800000 */
.L_x_16:
[----:B------:R-:W-:Y:S01]  /*0970*/  FMUL.FTZ R17, R0, R5 ;  /* 0x0000000500117220 */ /* 0x000fe20000410000 */
[----:B------:R-:W-:-:S03]  /*0980*/  FMUL.FTZ R4, R5, 0.5 ;  /* 0x3f00000005047820 */ /* 0x000fc60000410000 */
[----:B------:R-:W-:-:S04]  /*0990*/  FFMA R0, -R17, R17, R0 ;  /* 0x0000001111007223 */ /* 0x000fc80000000100 */
[----:B------:R-:W-:Y:S01]  /*09a0*/  FFMA R17, R0, R4, R17 ;  /* 0x0000000400117223 */ /* 0x000fe20000000011 */
[----:B------:R-:W-:Y:S06]  /*09b0*/  BRA `(.L_x_18) ;  /* 0x0000000000087947 */ /* 0x000fec0003800000 */
.L_x_15:
[----:B------:R-:W-:-:S04]  /*09c0*/  FMUL R17, R0, R0 ;  /* 0x0000000000117220 */ /* 0x000fc80000400000 */
[----:B------:R-:W-:-:S07]  /*09d0*/  FMUL R17, R0, R17 ;  /* 0x0000001100117220 */ /* 0x000fce0000400000 */
.L_x_18:
        /* <DEDUP_REMOVED lines=12> */
.L_x_21:
[----:B------:R-:W-:Y:S05]  /*0aa0*/  BRA `(.L_x_22) ;  /* 0x00000000001c7947 */ /* 0x000fea0003800000 */
.L_x_20:
[----:B-1----:R-:W-:Y:S01]  /*0ab0*/  FMUL.FTZ R17, R0, R5 ;  /* 0x0000000500117220 */ /* 0x002fe20000410000 */
[----:B------:R-:W-:-:S03]  /*0ac0*/  FMUL.FTZ R4, R5, 0.5 ;  /* 0x3f00000005047820 */ /* 0x000fc60000410000 */
[----:B------:R-:W-:-:S04]  /*0ad0*/  FFMA R0, -R17, R17, R0 ;  /* 0x0000001111007223 */ /* 0x000fc80000000100 */
[----:B------:R-:W-:Y:S01]  /*0ae0*/  FFMA R17, R0, R4, R17 ;  /* 0x0000000400117223 */ /* 0x000fe20000000011 */
[----:B------:R-:W-:Y:S06]  /*0af0*/  BRA `(.L_x_22) ;  /* 0x0000000000087947 */ /* 0x000fec0003800000 */
.L_x_19:
[----:B------:R-:W-:-:S04]  /*0b00*/  FMUL R17, R0, R0 ;  /* 0x0000000000117220 */ /* 0x000fc80000400000 */
[----:B------:R-:W-:-:S07]  /*0b10*/  FMUL R17, R0, R17 ;  /* 0x0000001100117220 */ /* 0x000fce0000400000 */
.L_x_22:
        /* <DEDUP_REMOVED lines=12> */
.L_x_25:
[----:B------:R-:W-:Y:S05]  /*0be0*/  BRA `(.L_x_26) ;  /* 0x00000000001c7947 */ /* 0x000fea0003800000 */
.L_x_24:
[----:B-1----:R-:W-:Y:S01]  /*0bf0*/  FMUL.FTZ R17, R0, R5 ;  /* 0x0000000500117220 */ /* 0x002fe20000410000 */
[----:B------:R-:W-:-:S03]  /*0c00*/  FMUL.FTZ R4, R5, 0.5 ;  /* 0x3f00000005047820 */ /* 0x000fc60000410000 */
[----:B------:R-:W-:-:S04]  /*0c10*/  FFMA R0, -R17, R17, R0 ;  /* 0x0000001111007223 */ /* 0x000fc80000000100 */
[----:B------:R-:W-:Y:S01]  /*0c20*/  FFMA R17, R0, R4, R17 ;  /* 0x0000000400117223 */ /* 0x000fe20000000011 */
[----:B------:R-:W-:Y:S06]  /*0c30*/  BRA `(.L_x_26) ;  /* 0x0000000000087947 */ /* 0x000fec0003800000 */
.L_x_23:
[----:B------:R-:W-:-:S04]  /*0c40*/  FMUL R17, R0, R0 ;  /* 0x0000000000117220 */ /* 0x000fc80000400000 */
[----:B------:R-:W-:-:S07]  /*0c50*/  FMUL R17, R0, R17 ;  /* 0x0000001100117220 */ /* 0x000fce0000400000 */
.L_x_26:
        /* <DEDUP_REMOVED lines=12> */
.L_x_29:
[----:B------:R-:W-:Y:S05]  /*0d20*/  BRA `(.L_x_30) ;  /* 0x00000000001c7947 */ /* 0x000fea0003800000 */
.L_x_28:
[----:B------:R-:W-:Y:S01]  /*0d30*/  FMUL.FTZ R17, R0, R5 ;  /* 0x0000000500117220 */ /* 0x000fe20000410000 */
[----:B------:R-:W-:-:S03]  /*0d40*/  FMUL.FTZ R4, R5, 0.5 ;  /* 0x3f00000005047820 */ /* 0x000fc60000410000 */
[----:B------:R-:W-:-:S04]  /*0d50*/  FFMA R0, -R17, R17, R0 ;  /* 0x0000001111007223 */ /* 0x000fc80000000100 */
[----:B------:R-:W-:Y:S01]  /*0d60*/  FFMA R17, R0, R4, R17 ;  /* 0x0000000400117223 */ /* 0x000fe20000000011 */
[----:B------:R-:W-:Y:S06]  /*0d70*/  BRA `(.L_x_30) ;  /* 0x0000000000087947 */ /* 0x000fec0003800000 */
.L_x_27:
[----:B------:R-:W-:-:S04]  /*0d80*/  FMUL R17, R0, R0 ;  /* 0x0000000000117220 */ /* 0x000fc80000400000 */
[----:B------:R-:W-:-:S07]  /*0d90*/  FMUL R17, R0, R17 ;  /* 0x0000001100117220 */ /* 0x000fce0000400000 */
.L_x_30:
        /* <DEDUP_REMOVED lines=12> */
.L_x_33:
[----:B------:R-:W-:Y:S05]  /*0e60*/  BRA `(.L_x_34) ;  /* 0x00000000001c7947 */ /* 0x000fea0003800000 */
.L_x_32:
[----:B-1----:R-:W-:Y:S01]  /*0e70*/  FMUL.FTZ R17, R0, R5 ;  /* 0x0000000500117220 */ /* 0x002fe20000410000 */
[----:B------:R-:W-:-:S03]  /*0e80*/  FMUL.FTZ R4, R5, 0.5 ;  /* 0x3f00000005047820 */ /* 0x000fc60000410000 */
[----:B------:R-:W-:-:S04]  /*0e90*/  FFMA R0, -R17, R17, R0 ;  /* 0x0000001111007223 */ /* 0x000fc80000000100 */
[----:B------:R-:W-:Y:S01]  /*0ea0*/  FFMA R17, R0, R4, R17 ;  /* 0x0000000400117223 */ /* 0x000fe20000000011 */
[----:B------:R-:W-:Y:S06]  /*0eb0*/  BRA `(.L_x_34) ;  /* 0x0000000000087947 */ /* 0x000fec0003800000 */
.L_x_31:
[----:B------:R-:W-:-:S04]  /*0ec0*/  FMUL R17, R0, R0 ;  /* 0x0000000000117220 */ /* 0x000fc80000400000 */
[----:B------:R-:W-:-:S07]  /*0ed0*/  FMUL R17, R0, R17 ;  /* 0x0000001100117220 */ /* 0x000fce0000400000 */
.L_x_34:
        /* <DEDUP_REMOVED lines=12> */
.L_x_37:
[----:B------:R-:W-:Y:S05]  /*0fa0*/  BRA `(.L_x_38) ;  /* 0x00000000001c7947 */ /* 0x000fea0003800000 */
.L_x_36:
[----:B-1----:R-:W-:Y:S01]  /*0fb0*/  FMUL.FTZ R17, R0, R5 ;  /* 0x0000000500117220 */ /* 0x002fe20000410000 */
[----:B------:R-:W-:-:S03]  /*0fc0*/  FMUL.FTZ R4, R5, 0.5 ;  /* 0x3f00000005047820 */ /* 0x000fc60000410000 */
[----:B------:R-:W-:-:S04]  /*0fd0*/  FFMA R0, -R17, R17, R0 ;  /* 0x0000001111007223 */ /* 0x000fc80000000100 */
[----:B------:R-:W-:Y:S01]  /*0fe0*/  FFMA R17, R0, R4, R17 ;  /* 0x0000000400117223 */ /* 0x000fe20000000011 */
[----:B------:R-:W-:Y:S06]  /*0ff0*/  BRA `(.L_x_38) ;  /* 0x0000000000087947 */ /* 0x000fec0003800000 */
.L_x_35:
[----:B------:R-:W-:-:S04]  /*1000*/  FMUL R17, R0, R0 ;  /* 0x0000000000117220 */ /* 0x000fc80000400000 */
[----:B------:R-:W-:-:S07]  /*1010*/  FMUL R17, R0, R17 ;  /* 0x0000001100117220 */ /* 0x000fce0000400000 */
.L_x_38:
[----:B------:R-:W-:Y:S01]  /*1020*/  FADD R22, R22, R17 ;  /* 0x0000001116167221 */ /* 0x000fe20000000000 */
[----:B------:R-:W-:Y:S01]  /*1030*/  VIADD R8, R8, 0x20 ;  /* 0x0000002008087836 */ /* 0x000fe20000000000 */
[----:B------:R-:W-:Y:S06]  /*1040*/  @P1 BRA `(.L_x_39) ;  /* 0xfffffff400681947 */ /* 0x000fec000383ffff */
.L_x_6:
[----:B------:R-:W-:-:S04]  /*1050*/  LOP3.LUT R0, R9, 0x7, RZ, 0xc0, !PT ;  /* 0x0000000709007812 */ /* 0x000fc800078ec0ff */
[----:B------:R-:W-:-:S04]  /*1060*/  ISETP.NE.U32.AND P1, PT, R0, RZ, PT ;  /* 0x000000ff0000720c */ /* 0x000fc80003f25070 */
[----:B------:R-:W-:-:S13]  /*1070*/  ISETP.NE.AND.EX P1, PT, RZ, RZ, PT, P1 ;  /* 0x000000ffff00720c */ /* 0x000fda0003f25310 */
[----:B------:R-:W-:Y:S05]  /*1080*/  @!P1 BRA `(.L_x_5) ;  /* 0x0000000800709947 */ /* 0x000fea0003800000 */
[----:B------:R-:W-:-:S04]  /*1090*/  ISETP.GE.U32.AND P1, PT, R0, 0x4, PT ;  /* 0x000000040000780c */ /* 0x000fc80003f26070 */
[----:B------:R-:W-:-:S13]  /*10a0*/  ISETP.GE.U32.AND.EX P1, PT, RZ, RZ, PT, P1 ;  /* 0x000000ffff00720c */ /* 0x000fda0003f26110 */
[----:B------:R-:W-:Y:S05]  /*10b0*/  @!P1 BRA `(.L_x_40) ;  /* 0x0000000400449947 */ /* 0x000fea0003800000 */
[----:B------:R-:W0:Y:S02]  /*10c0*/  LDS R0, [R8] ;  /* 0x0000000008007984 */ /* 0x000e240000000800 */
        /* <DEDUP_REMOVED lines=10> */
.L_x_43:
[----:B------:R-:W-:Y:S05]  /*1170*/  BRA `(.L_x_44) ;  /* 0x00000000001c7947 */ /* 0x000fea0003800000 */
.L_x_42:
[----:B-1----:R-:W-:Y:S01]  /*1180*/  FMUL.FTZ R17, R0, R5 ;  /* 0x0000000500117220 */ /* 0x002fe20000410000 */
[----:B------:R-:W-:-:S03]  /*1190*/  FMUL.FTZ R4, R5, 0.5 ;  /* 0x3f00000005047820 */ /* 0x000fc60000410000 */
[----:B------:R-:W-:-:S04]  /*11a0*/  FFMA R0, -R17, R17, R0 ;  /* 0x0000001111007223 */ /* 0x000fc80000000100 */
[----:B------:R-:W-:Y:S01]  /*11b0*/  FFMA R17, R0, R4, R17 ;  /* 0x0000000400117223 */ /* 0x000fe20000000011 */
[----:B------:R-:W-:Y:S06]  /*11c0*/  BRA `(.L_x_44) ;  /* 0x0000000000087947 */ /* 0x000fec0003800000 */
.L_x_41:
[----:B------:R-:W-:-:S04]  /*11d0*/  FMUL R17, R0, R0 ;  /* 0x0000000000117220 */ /* 0x000fc80000400000 */
[----:B------:R-:W-:-:S07]  /*11e0*/  FMUL R17, R0, R17 ;  /* 0x0000001100117220 */ /* 0x000fce0000400000 */
.L_x_44:
        /* <DEDUP_REMOVED lines=12> */
.L_x_47:
[----:B------:R-:W-:Y:S05]  /*12b0*/  BRA `(.L_x_48) ;  /* 0x00000000001c7947 */ /* 0x000fea0003800000 */
.L_x_46:
[----:B-1----:R-:W-:Y:S01]  /*12c0*/  FMUL.FTZ R17, R0, R5 ;  /* 0x0000000500117220 */ /* 0x002fe20000410000 */
[----:B------:R-:W-:-:S03]  /*12d0*/  FMUL.FTZ R4, R5, 0.5 ;  /* 0x3f00000005047820 */ /* 0x000fc60000410000 */
[----:B------:R-:W-:-:S04]  /*12e0*/  FFMA R0, -R17, R17, R0 ;  /* 0x0000001111007223 */ /* 0x000fc80000000100 */
[----:B------:R-:W-:Y:S01]  /*12f0*/  FFMA R17, R0, R4, R17 ;  /* 0x0000000400117223 */ /* 0x000fe20000000011 */
[----:B------:R-:W-:Y:S06]  /*1300*/  BRA `(.L_x_48) ;  /* 0x0000000000087947 */ /* 0x000fec0003800000 */
.L_x_45:
[----:B------:R-:W-:-:S04]  /*1310*/  FMUL R17, R0, R0 ;  /* 0x0000000000117220 */ /* 0x000fc80000400000 */
[----:B------:R-:W-:-:S07]  /*1320*/  FMUL R17, R0, R17 ;  /* 0x0000001100117220 */ /* 0x000fce0000400000 */
.L_x_48:
        /* <DEDUP_REMOVED lines=12> */
.L_x_51:
[----:B------:R-:W-:Y:S05]  /*13f0*/  BRA `(.L_x_52) ;  /* 0x00000000001c7947 */ /* 0x000fea0003800000 */
.L_x_50:
[----:B------:R-:W-:Y:S01]  /*1400*/  FMUL.FTZ R17, R0, R5 ;  /* 0x0000000500117220 */ /* 0x000fe20000410000 */
[----:B------:R-:W-:-:S03]  /*1410*/  FMUL.FTZ R4, R5, 0.5 ;  /* 0x3f00000005047820 */ /* 0x000fc60000410000 */
[----:B------:R-:W-:-:S04]  /*1420*/  FFMA R0, -R17, R17, R0 ;  /* 0x0000001111007223 */ /* 0x000fc80000000100 */
[----:B------:R-:W-:Y:S01]  /*1430*/  FFMA R17, R0, R4, R17 ;  /* 0x0000000400117223 */ /* 0x000fe20000000011 */
[----:B------:R-:W-:Y:S06]  /*1440*/  BRA `(.L_x_52) ;  /* 0x0000000000087947 */ /* 0x000fec0003800000 */
.L_x_49:
[----:B------:R-:W-:-:S04]  /*1450*/  FMUL R17, R0, R0 ;  /* 0x0000000000117220 */ /* 0x000fc80000400000 */
[----:B------:R-:W-:-:S07]  /*1460*/  FMUL R17, R0, R17 ;  /* 0x0000001100117220 */ /* 0x000fce0000400000 */
.L_x_52:
        /* <DEDUP_REMOVED lines=12> */
.L_x_55:
[----:B------:R-:W-:Y:S05]  /*1530*/  BRA `(.L_x_56) ;  /* 0x00000000001c7947 */ /* 0x000fea0003800000 */
.L_x_54:
[----:B-1----:R-:W-:Y:S01]  /*1540*/  FMUL.FTZ R17, R0, R5 ;  /* 0x0000000500117220 */ /* 0x002fe20000410000 */
[----:B------:R-:W-:-:S03]  /*1550*/  FMUL.FTZ R4, R5, 0.5 ;  /* 0x3f00000005047820 */ /* 0x000fc60000410000 */
[----:B------:R-:W-:-:S04]  /*1560*/  FFMA R0, -R17, R17, R0 ;  /* 0x0000001111007223 */ /* 0x000fc80000000100 */
[----:B------:R-:W-:Y:S01]  /*1570*/  FFMA R17, R0, R4, R17 ;  /* 0x0000000400117223 */ /* 0x000fe20000000011 */
[----:B------:R-:W-:Y:S06]  /*1580*/  BRA `(.L_x_56) ;  /* 0x0000000000087947 */ /* 0x000fec0003800000 */
.L_x_53:
[----:B------:R-:W-:-:S04]  /*1590*/  FMUL R17, R0, R0 ;  /* 0x0000000000117220 */ /* 0x000fc80000400000 */
[----:B------:R-:W-:-:S07]  /*15a0*/  FMUL R17, R0, R17 ;  /* 0x0000001100117220 */ /* 0x000fce0000400000 */
.L_x_56:
[----:B------:R-:W-:Y:S01]  /*15b0*/  FADD R22, R22, R17 ;  /* 0x0000001116167221 */ /* 0x000fe20000000000 */
[----:B------:R-:W-:-:S07]  /*15c0*/  IADD3 R8, PT, PT, R8, 0x10, RZ ;  /* 0x0000001008087810 */ /* 0x000fce0007ffe0ff */
.L_x_40:
[----:B------:R-:W-:-:S04]  /*15d0*/  LOP3.LUT R0, R9, 0x3, RZ, 0xc0, !PT ;  /* 0x0000000309007812 */ /* 0x000fc800078ec0ff */
[----:B------:R-:W-:-:S04]  /*15e0*/  ISETP.NE.U32.AND P1, PT, R0, RZ, PT ;  /* 0x000000ff0000720c */ /* 0x000fc80003f25070 */
[----:B------:R-:W-:-:S13]  /*15f0*/  ISETP.NE.AND.EX P1, PT, RZ, RZ, PT, P1 ;  /* 0x000000ffff00720c */ /* 0x000fda0003f25310 */
[----:B------:R-:W-:Y:S05]  /*1600*/  @!P1 BRA `(.L_x_5) ;  /* 0x0000000400109947 */ /* 0x000fea0003800000 */
[----:B------:R-:W-:-:S04]  /*1610*/  ISETP.NE.U32.AND P1, PT, R0, 0x1, PT ;  /* 0x000000010000780c */ /* 0x000fc80003f25070 */
[----:B------:R-:W-:-:S13]  /*1620*/  ISETP.NE.AND.EX P1, PT, RZ, RZ, PT, P1 ;  /* 0x000000ffff00720c */ /* 0x000fda0003f25310 */
[----:B------:R-:W-:Y:S05]  /*1630*/  @!P1 BRA `(.L_x_57) ;  /* 0x0000000000a49947 */ /* 0x000fea0003800000 */
[----:B------:R-:W0:Y:S02]  /*1640*/  LDS R0, [R8] ;  /* 0x0000000008007984 */ /* 0x000e240000000800 */
        /* <DEDUP_REMOVED lines=10> */
.L_x_60:
[----:B------:R-:W-:Y:S05]  /*16f0*/  BRA `(.L_x_61) ;  /* 0x00000000001c7947 */ /* 0x000fea0003800000 */
.L_x_59:
[----:B------:R-:W-:Y:S01]  /*1700*/  FMUL.FTZ R17, R0, R5 ;  /* 0x0000000500117220 */ /* 0x000fe20000410000 */
[----:B------:R-:W-:-:S03]  /*1710*/  FMUL.FTZ R4, R5, 0.5 ;  /* 0x3f00000005047820 */ /* 0x000fc60000410000 */
[----:B------:R-:W-:-:S04]  /*1720*/  FFMA R0, -R17, R17, R0 ;  /* 0x0000001111007223 */ /* 0x000fc80000000100 */
[----:B------:R-:W-:Y:S01]  /*1730*/  FFMA R17, R0, R4, R17 ;  /* 0x0000000400117223 */ /* 0x000fe20000000011 */
[----:B------:R-:W-:Y:S06]  /*1740*/  BRA `(.L_x_61) ;  /* 0x0000000000087947 */ /* 0x000fec0003800000 */
.L_x_58:
[----:B------:R-:W-:-:S04]  /*1750*/  FMUL R17, R0, R0 ;  /* 0x0000000000117220 */ /* 0x000fc80000400000 */
[----:B------:R-:W-:-:S07]  /*1760*/  FMUL R17, R0, R17 ;  /* 0x0000001100117220 */ /* 0x000fce0000400000 */
.L_x_61:
        /* <DEDUP_REMOVED lines=12> */
.L_x_64:
[----:B------:R-:W-:Y:S05]  /*1830*/  BRA `(.L_x_65) ;  /* 0x00000000001c7947 */ /* 0x000fea0003800000 */
.L_x_63:
[----:B-1----:R-:W-:Y:S01]  /*1840*/  FMUL.FTZ R17, R0, R5 ;  /* 0x0000000500117220 */ /* 0x002fe20000410000 */
[----:B------:R-:W-:-:S03]  /*1850*/  FMUL.FTZ R4, R5, 0.5 ;  /* 0x3f00000005047820 */ /* 0x000fc60000410000 */
[----:B------:R-:W-:-:S04]  /*1860*/  FFMA R0, -R17, R17, R0 ;  /* 0x0000001111007223 */ /* 0x000fc80000000100 */
[----:B------:R-:W-:Y:S01]  /*1870*/  FFMA R17, R0, R4, R17 ;  /* 0x0000000400117223 */ /* 0x000fe20000000011 */
[----:B------:R-:W-:Y:S06]  /*1880*/  BRA `(.L_x_65) ;  /* 0x0000000000087947 */ /* 0x000fec0003800000 */
.L_x_62:
[----:B------:R-:W-:-:S04]  /*1890*/  FMUL R17, R0, R0 ;  /* 0x0000000000117220 */ /* 0x000fc80000400000 */
[----:B------:R-:W-:-:S07]  /*18a0*/  FMUL R17, R0, R17 ;  /* 0x0000001100117220 */ /* 0x000fce0000400000 */
.L_x_65:
[----:B------:R-:W-:Y:S01]  /*18b0*/  FADD R22, R22, R17 ;  /* 0x0000001116167221 */ /* 0x000fe20000000000 */
[----:B------:R-:W-:-:S07]  /*18c0*/  IADD3 R8, PT, PT, R8, 0x8, RZ ;  /* 0x0000000808087810 */ /* 0x000fce0007ffe0ff */
.L_x_57:
[----:B------:R-:W-:-:S04]  /*18d0*/  LOP3.LUT R9, R9, 0x1, RZ, 0xc0, !PT ;  /* 0x0000000109097812 */ /* 0x000fc800078ec0ff */
[----:B------:R-:W-:-:S04]  /*18e0*/  ISETP.NE.U32.AND P1, PT, R9, 0x1, PT ;  /* 0x000000010900780c */ /* 0x000fc80003f25070 */
[----:B------:R-:W-:-:S13]  /*18f0*/  ISETP.NE.U32.AND.EX P1, PT, RZ, RZ, PT, P1 ;  /* 0x000000ffff00720c */ /* 0x000fda0003f25110 */
[----:B------:R-:W-:Y:S05]  /*1900*/  @P1 BRA `(.L_x_5) ;  /* 0x0000000000501947 */ /* 0x000fea0003800000 */
        /* <DEDUP_REMOVED lines=11> */
.L_x_68:
[----:B------:R-:W-:Y:S05]  /*19c0*/  BRA `(.L_x_69) ;  /* 0x00000000001c7947 */ /* 0x000fea0003800000 */
.L_x_67:
[----:B------:R-:W-:Y:S01]  /*19d0*/  FMUL.FTZ R17, R0, R5 ;  /* 0x0000000500117220 */ /* 0x000fe20000410000 */
[----:B------:R-:W-:-:S03]  /*19e0*/  FMUL.FTZ R4, R5, 0.5 ;  /* 0x3f00000005047820 */ /* 0x000fc60000410000 */
[----:B------:R-:W-:-:S04]  /*19f0*/  FFMA R0, -R17, R17, R0 ;  /* 0x0000001111007223 */ /* 0x000fc80000000100 */
[----:B------:R-:W-:Y:S01]  /*1a00*/  FFMA R17, R0, R4, R17 ;  /* 0x0000000400117223 */ /* 0x000fe20000000011 */
[----:B------:R-:W-:Y:S06]  /*1a10*/  BRA `(.L_x_69) ;  /* 0x0000000000087947 */ /* 0x000fec0003800000 */
.L_x_66:
[----:B------:R-:W-:-:S04]  /*1a20*/  FMUL R17, R0, R0 ;  /* 0x0000000000117220 */ /* 0x000fc80000400000 */
[----:B------:R-:W-:-:S07]  /*1a30*/  FMUL R17, R0, R17 ;  /* 0x0000001100117220 */ /* 0x000fce0000400000 */
.L_x_69:
[----:B------:R-:W-:-:S07]  /*1a40*/  FADD R22, R22, R17 ;  /* 0x0000001116167221 */ /* 0x000fce0000000000 */
.L_x_5:
[----:B------:R-:W-:-:S07]  /*1a50*/  FADD R13, R13, R22 ;  /* 0x000000160d0d7221 */ /* 0x000fce0000000000 */
.L_x_4:
[----:B------:R-:W-:Y:S05]  /*1a60*/  BSYNC.RECONVERGENT B0 ;  /* 0x0000000000007941 */ /* 0x000fea0003800200 */
.L_x_3:
[----:B------:R-:W-:Y:S01]  /*1a70*/  BAR.SYNC.DEFER_BLOCKING 0x0 ;  /* 0x0000000000007b1d */ /* 0x000fe20000010000 */
[C---:B------:R-:W-:Y:S02]  /*1a80*/  IADD3 R12, P1, PT, R14.reuse, R12, RZ ;  /* 0x0000000c0e0c7210 */ /* 0x040fe40007f3e0ff */
[----:B------:R-:W-:Y:S02]  /*1a90*/  IADD3 R11, P2, PT, -R14, R11, RZ ;  /* 0x0000000b0e0b7210 */ /* 0x000fe40007f5e1ff */
[----:B------:R-:W-:Y:S02]  /*1aa0*/  IADD3.X R21, PT, PT, RZ, R21, RZ, P1, !PT ;  /* 0x00000015ff157210 */ /* 0x000fe40000ffe4ff */
[----:B------:R-:W-:Y:S01]  /*1ab0*/  IADD3.X R23, PT, PT, R23, -0x1, RZ, P2, !PT ;  /* 0xffffffff17177810 */ /* 0x000fe200017fe4ff */
[----:B------:R-:W-:Y:S08]  /*1ac0*/  @P0 BRA `(.L_x_70) ;  /* 0xffffffe800140947 */ /* 0x000ff0000383ffff */
.L_x_0:
[----:B------:R-:W1:Y:S02]  /*1ad0*/  LDCU.64 UR10, c[0x0][0x380] ;  /* 0x00007000ff0a77ac */ /* 0x000e640008000a00 */
[----:B-1----:R-:W-:-:S04]  /*1ae0*/  ISETP.GE.U32.AND P0, PT, R24, UR10, PT ;  /* 0x0000000a18007c0c */ /* 0x002fc8000bf06070 */
[----:B------:R-:W-:-:S13]  /*1af0*/  ISETP.GE.AND.EX P0, PT, RZ, UR11, PT, P0 ;  /* 0x0000000bff007c0c */ /* 0x000fda000bf06300 */
[----:B------:R-:W-:Y:S05]  /*1b00*/  @P0 EXIT ;  /* 0x000000000000094d */ /* 0x000fea0003800000 */
[----:B------:R-:W1:Y:S02]  /*1b10*/  LDCU.64 UR4, c[0x0][0x390] ;  /* 0x00007200ff0477ac */ /* 0x000e640008000a00 */
[----:B-1----:R-:W-:-:S04]  /*1b20*/  LEA R2, P0, R24, UR4, 0x2 ;  /* 0x0000000418027c11 */ /* 0x002fc8000f8010ff */
[----:B------:R-:W-:-:S05]  /*1b30*/  LEA.HI.X R3, R24, UR5, RZ, 0x2, P0 ;  /* 0x0000000518037c11 */ /* 0x000fca00080f14ff */
[----:B------:R-:W-:Y:S01]  /*1b40*/  STG.E desc[UR8][R2.64], R13 ;  /* 0x0000000d02007986 */ /* 0x000fe2000c101908 */
[----:B------:R-:W-:Y:S05]  /*1b50*/  EXIT ;  /* 0x000000000000794d */ /* 0x000fea0003800000 */
        .weak           $__internal_0_$__cuda_sm20_div_u64
        .type           $__internal_0_$__cuda_sm20_div_u64,@function
        .size           $__internal_0_$__cuda_sm20_div_u64,($__internal_1_$__cuda_sm20_sqrt_rn_f32_slowpath - $__internal_0_$__cuda_sm20_div_u64)
$__internal_0_$__cuda_sm20_div_u64:
[----:B------:R-:W-:Y:S01]  /*1b60*/  MOV R6, R14 ;  /* 0x0000000e00067202 */ /* 0x000fe20000000f00 */
[----:B------:R-:W-:-:S05]  /*1b70*/  IMAD.MOV.U32 R7, RZ, RZ, RZ ;  /* 0x000000ffff077224 */ /* 0x000fca00078e00ff */
[----:B------:R-:W0:Y:S08]  /*1b80*/  I2F.U64.RP R6, R6 ;  /* 0x0000000600067312 */ /* 0x000e300000309000 */
[----:B0-----:R-:W0:Y:S02]  /*1b90*/  MUFU.RCP R2, R6 ;  /* 0x0000000600027308 */ /* 0x001e240000001000 */
[----:B0-----:R-:W-:-:S06]  /*1ba0*/  IADD3 R2, PT, PT, R2, 0x1ffffffe, RZ ;  /* 0x1ffffffe02027810 */ /* 0x001fcc0007ffe0ff */
[----:B------:R-:W0:Y:S02]  /*1bb0*/  F2I.U64.TRUNC R2, R2 ;  /* 0x0000000200027311 */ /* 0x000e24000020d800 */
[----:B0-----:R-:W-:-:S04]  /*1bc0*/  IMAD.WIDE.U32 R4, R2, R14, RZ ;  /* 0x0000000e02047225 */ /* 0x001fc800078e00ff */
[----:B------:R-:W-:Y:S01]  /*1bd0*/  IMAD R5, R3, R14, R5 ;  /* 0x0000000e03057224 */ /* 0x000fe200078e0205 */
[----:B------:R-:W-:-:S04]  /*1be0*/  IADD3 R9, P0, PT, RZ, -R4, RZ ;  /* 0x80000004ff097210 */ /* 0x000fc80007f1e0ff */
[----:B------:R-:W-:Y:S01]  /*1bf0*/  IADD3.X R11, PT, PT, RZ, ~R5, RZ, P0, !PT ;  /* 0x80000005ff0b7210 */ /* 0x000fe200007fe4ff */
[----:B------:R-:W-:-:S04]  /*1c00*/  IMAD.HI.U32 R4, R2, R9, RZ ;  /* 0x0000000902047227 */ /* 0x000fc800078e00ff */
[----:B------:R-:W-:Y:S02]  /*1c10*/  IMAD.MOV.U32 R5, RZ, RZ, R2 ;  /* 0x000000ffff057224 */ /* 0x000fe400078e0002 */
[-C--:B------:R-:W-:Y:S02]  /*1c20*/  IMAD R7, R3, R11.reuse, RZ ;  /* 0x0000000b03077224 */ /* 0x080fe400078e02ff */
[----:B------:R-:W-:-:S04]  /*1c30*/  IMAD.WIDE.U32 R4, P0, R2, R11, R4 ;  /* 0x0000000b02047225 */ /* 0x000fc80007800004 */
[----:B------:R-:W-:-:S04]  /*1c40*/  IMAD.HI.U32 R11, R3, R11, RZ ;  /* 0x0000000b030b7227 */ /* 0x000fc800078e00ff */
[----:B------:R-:W-:-:S05]  /*1c50*/  IMAD.HI.U32 R4, P1, R3, R9, R4 ;  /* 0x0000000903047227 */ /* 0x000fca0007820004 */
[----:B------:R-:W-:Y:S02]  /*1c60*/  IADD3 R5, P2, PT, R7, R4, RZ ;  /* 0x0000000407057210 */ /* 0x000fe40007f5e0ff */
[----:B------:R-:W-:-:S03]  /*1c70*/  IADD3.X R4, PT, PT, R11, R3, RZ, P0, !PT ;  /* 0x000000030b047210 */ /* 0x000fc600007fe4ff */
[----:B------:R-:W-:Y:S01]  /*1c80*/  IMAD.WIDE.U32 R2, R5, R14, RZ ;  /* 0x0000000e05027225 */ /* 0x000fe200078e00ff */
[----:B------:R-:W-:Y:S02]  /*1c90*/  IADD3.X R7, PT, PT, RZ, RZ, R4, P2, P1 ;  /* 0x000000ffff077210 */ /* 0x000fe400017e2404 */
[----:B------:R-:W-:-:S03]  /*1ca0*/  IADD3 R9, P0, PT, RZ, -R2, RZ ;  /* 0x80000002ff097210 */ /* 0x000fc60007f1e0ff */
[----:B------:R-:W-:Y:S02]  /*1cb0*/  IMAD R2, R7, R14, R3 ;  /* 0x0000000e07027224 */ /* 0x000fe400078e0203 */
[----:B------:R-:W-:Y:S02]  /*1cc0*/  HFMA2 R3, -RZ, RZ, 0, 0 ;  /* 0x00000000ff037431 */ /* 0x000fe400000001ff */
[----:B------:R-:W-:Y:S01]  /*1cd0*/  IMAD.HI.U32 R4, R5, R9, RZ ;  /* 0x0000000905047227 */ /* 0x000fe200078e00ff */
[----:B------:R-:W-:-:S05]  /*1ce0*/  IADD3.X R2, PT, PT, RZ, ~R2, RZ, P0, !PT ;  /* 0x80000002ff027210 */ /* 0x000fca00007fe4ff */
[----:B------:R-:W-:-:S04]  /*1cf0*/  IMAD.WIDE.U32 R4, P0, R5, R2, R4 ;  /* 0x0000000205047225 */ /* 0x000fc80007800004 */
[C---:B------:R-:W-:Y:S02]  /*1d00*/  IMAD R6, R7.reuse, R2, RZ ;  /* 0x0000000207067224 */ /* 0x040fe400078e02ff */
[----:B------:R-:W-:-:S04]  /*1d10*/  IMAD.HI.U32 R5, P1, R7, R9, R4 ;  /* 0x0000000907057227 */ /* 0x000fc80007820004 */
[----:B------:R-:W-:Y:S01]  /*1d20*/  IMAD.HI.U32 R2, R7, R2, RZ ;  /* 0x0000000207027227 */ /* 0x000fe200078e00ff */
[----:B------:R-:W-:-:S03]  /*1d30*/  IADD3 R5, P2, PT, R6, R5, RZ ;  /* 0x0000000506057210 */ /* 0x000fc60007f5e0ff */
[----:B------:R-:W-:Y:S02]  /*1d40*/  IMAD.X R7, R2, 0x1, R7, P0 ;  /* 0x0000000102077824 */ /* 0x000fe400000e0607 */
[----:B------:R-:W-:-:S03]  /*1d50*/  IMAD.HI.U32 R2, R5, UR4, RZ ;  /* 0x0000000405027c27 */ /* 0x000fc6000f8e00ff */
[----:B------:R-:W-:Y:S01]  /*1d60*/  IADD3.X R7, PT, PT, RZ, RZ, R7, P2, P1 ;  /* 0x000000ffff077210 */ /* 0x000fe200017e2407 */
[----:B------:R-:W-:-:S04]  /*1d70*/  IMAD.WIDE.U32 R2, R5, UR5, R2 ;  /* 0x0000000505027c25 */ /* 0x000fc8000f8e0002 */
[C---:B------:R-:W-:Y:S02]  /*1d80*/  IMAD R5, R7.reuse, UR5, RZ ;  /* 0x0000000507057c24 */ /* 0x040fe4000f8e02ff */
[----:B------:R-:W-:-:S04]  /*1d90*/  IMAD.HI.U32 R2, P0, R7, UR4, R2 ;  /* 0x0000000407027c27 */ /* 0x000fc8000f800002 */
[----:B------:R-:W-:Y:S01]  /*1da0*/  IMAD.HI.U32 R7, R7, UR5, RZ ;  /* 0x0000000507077c27 */ /* 0x000fe2000f8e00ff */
[----:B------:R-:W-:-:S04]  /*1db0*/  IADD3 R5, P1, PT, R5, R2, RZ ;  /* 0x0000000205057210 */ /* 0x000fc80007f3e0ff */
[----:B------:R-:W-:-:S05]  /*1dc0*/  IADD3.X R2, PT, PT, R7, RZ, RZ, P0, !PT ;  /* 0x000000ff07027210 */ /* 0x000fca00007fe4ff */
[----:B------:R-:W-:Y:S02]  /*1dd0*/  IMAD.X R7, RZ, RZ, R2, P1 ;  /* 0x000000ffff077224 */ /* 0x000fe400008e0602 */
[----:B------:R-:W-:-:S04]  /*1de0*/  IMAD.WIDE.U32 R2, R5, R14, RZ ;  /* 0x0000000e05027225 */ /* 0x000fc800078e00ff */
[-C--:B------:R-:W-:Y:S01]  /*1df0*/  IMAD R3, R7, R14.reuse, R3 ;  /* 0x0000000e07037224 */ /* 0x080fe200078e0203 */
[----:B------:R-:W-:Y:S02]  /*1e00*/  IADD3 R11, P0, PT, -R2, UR4, RZ ;  /* 0x00000004020b7c10 */ /* 0x000fe4000ff1e1ff */
[----:B------:R-:W-:Y:S02]  /*1e10*/  IADD3 R2, P2, PT, R5, 0x1, RZ ;  /* 0x0000000105027810 */ /* 0x000fe40007f5e0ff */
[----:B------:R-:W-:Y:S02]  /*1e20*/  IADD3.X R13, PT, PT, ~R3, UR5, RZ, P0, !PT ;  /* 0x00000005030d7c10 */ /* 0x000fe400087fe5ff */
[----:B------:R-:W-:Y:S02]  /*1e30*/  ISETP.GE.U32.AND P0, PT, R11, R14, PT ;  /* 0x0000000e0b00720c */ /* 0x000fe40003f06070 */
[----:B------:R-:W-:Y:S02]  /*1e40*/  IADD3 R9, P1, PT, -R14, R11, RZ ;  /* 0x0000000b0e097210 */ /* 0x000fe40007f3e1ff */
[----:B------:R-:W-:-:S02]  /*1e50*/  ISETP.GE.U32.AND.EX P0, PT, R13, RZ, PT, P0 ;  /* 0x000000ff0d00720c */ /* 0x000fc40003f06100 */
[----:B------:R-:W-:Y:S02]  /*1e60*/  IADD3.X R6, PT, PT, R13, -0x1, RZ, P1, !PT ;  /* 0xffffffff0d067810 */ /* 0x000fe40000ffe4ff */
[----:B------:R-:W-:Y:S02]  /*1e70*/  IADD3.X R4, PT, PT, RZ, R7, RZ, P2, !PT ;  /* 0x00000007ff047210 */ /* 0x000fe400017fe4ff */
[----:B------:R-:W-:Y:S02]  /*1e80*/  SEL R9, R9, R11, P0 ;  /* 0x0000000b09097207 */ /* 0x000fe40000000000 */
[----:B------:R-:W-:Y:S02]  /*1e90*/  SEL R3, R2, R5, P0 ;  /* 0x0000000502037207 */ /* 0x000fe40000000000 */
[----:B------:R-:W-:Y:S02]  /*1ea0*/  SEL R5, R6, R13, P0 ;  /* 0x0000000d06057207 */ /* 0x000fe40000000000 */
[----:B------:R-:W-:-:S02]  /*1eb0*/  SEL R2, R4, R7, P0 ;  /* 0x0000000704027207 */ /* 0x000fc40000000000 */
[----:B------:R-:W-:Y:S02]  /*1ec0*/  ISETP.GE.U32.AND P0, PT, R9, R14, PT ;  /* 0x0000000e0900720c */ /* 0x000fe40003f06070 */
[----:B------:R-:W-:Y:S02]  /*1ed0*/  IADD3 R4, P2, PT, R3, 0x1, RZ ;  /* 0x0000000103047810 */ /* 0x000fe40007f5e0ff */
[----:B------:R-:W-:Y:S02]  /*1ee0*/  ISETP.GE.U32.AND.EX P0, PT, R5, RZ, PT, P0 ;  /* 0x000000ff0500720c */ /* 0x000fe40003f06100 */
[----:B------:R-:W-:Y:S02]  /*1ef0*/  IADD3.X R5, PT, PT, RZ, R2, RZ, P2, !PT ;  /* 0x00000002ff057210 */ /* 0x000fe400017fe4ff */
[----:B------:R-:W-:Y:S02]  /*1f00*/  ISETP.NE.U32.AND P1, PT, R14, RZ, PT ;  /* 0x000000ff0e00720c */ /* 0x000fe40003f25070 */
[----:B------:R-:W-:-:S02]  /*1f10*/  SEL R4, R4, R3, P0 ;  /* 0x0000000304047207 */ /* 0x000fc40000000000 */
[----:B------:R-:W-:Y:S01]  /*1f20*/  SEL R5, R5, R2, P0 ;  /* 0x0000000205057207 */ /* 0x000fe20000000000 */
[----:B------:R-:W-:Y:S01]  /*1f30*/  IMAD.MOV.U32 R2, RZ, RZ, R0 ;  /* 0x000000ffff027224 */ /* 0x000fe200078e0000 */
[----:B------:R-:W-:Y:S02]  /*1f40*/  MOV R3, 0x0 ;  /* 0x0000000000037802 */ /* 0x000fe40000000f00 */
[----:B------:R-:W-:-:S04]  /*1f50*/  ISETP.NE.AND.EX P1, PT, RZ, RZ, PT, P1 ;  /* 0x000000ffff00720c */ /* 0x000fc80003f25310 */
[----:B------:R-:W-:Y:S02]  /*1f60*/  SEL R4, R4, 0xffffffff, P1 ;  /* 0xffffffff04047807 */ /* 0x000fe40000800000 */
[----:B------:R-:W-:Y:S01]  /*1f70*/  SEL R5, R5, 0xffffffff, P1 ;  /* 0xffffffff05057807 */ /* 0x000fe20000800000 */
[----:B------:R-:W-:Y:S06]  /*1f80*/  RET.REL.NODEC R2 `(GpuConv1DOnDevice) ;  /* 0xffffffe0021c7950 */ /* 0x000fec0003c3ffff */
        .weak           $__internal_1_$__cuda_sm20_sqrt_rn_f32_slowpath
        .type           $__internal_1_$__cuda_sm20_sqrt_rn_f32_slowpath,@function
        .size           $__internal_1_$__cuda_sm20_sqrt_rn_f32_slowpath,(.L_x_74 - $__internal_1_$__cuda_sm20_sqrt_rn_f32_slowpath)
$__internal_1_$__cuda_sm20_sqrt_rn_f32_slowpath:
[----:B------:R-:W-:-:S13]  /*1f90*/  LOP3.LUT P2, RZ, R0, 0x7fffffff, RZ, 0xc0, !PT ;  /* 0x7fffffff00ff7812 */ /* 0x000fda000784c0ff */
[----:B------:R-:W-:Y:S01]  /*1fa0*/  @!P2 MOV R17, R0 ;  /* 0x000000000011a202 */ /* 0x000fe20000000f00 */
[----:B------:R-:W-:Y:S06]  /*1fb0*/  @!P2 BRA `(.L_x_71) ;  /* 0x000000000040a947 */ /* 0x000fec0003800000 */
[----:B------:R-:W-:-:S13]  /*1fc0*/  FSETP.GEU.FTZ.AND P2, PT, R0, RZ, PT ;  /* 0x000000ff0000720b */ /* 0x000fda0003f5e000 */
[----:B------:R-:W-:Y:S01]  /*1fd0*/  @!P2 IMAD.MOV.U32 R17, RZ, RZ, 0x7fffffff ;  /* 0x7fffffffff11a424 */ /* 0x000fe200078e00ff */
[----:B------:R-:W-:Y:S06]  /*1fe0*/  @!P2 BRA `(.L_x_71) ;  /* 0x000000000034a947 */ /* 0x000fec0003800000 */
[----:B------:R-:W-:-:S13]  /*1ff0*/  FSETP.GTU.FTZ.AND P2, PT, |R0|, +INF , PT ;  /* 0x7f8000000000780b */ /* 0x000fda0003f5c200 */
[----:B------:R-:W-:Y:S01]  /*2000*/  @P2 FADD.FTZ R17, R0, 1 ;  /* 0x3f80000000112421 */ /* 0x000fe20000010000 */
[----:B------:R-:W-:Y:S06]  /*2010*/  @P2 BRA `(.L_x_71) ;  /* 0x0000000000282947 */ /* 0x000fec0003800000 */
[----:B------:R-:W-:-:S13]  /*2020*/  FSETP.NEU.FTZ.AND P2, PT, |R0|, +INF , PT ;  /* 0x7f8000000000780b */ /* 0x000fda0003f5d200 */
[----:B------:R-:W-:-:S04]  /*2030*/  @P2 FFMA R18, R0, 1.84467440737095516160e+19, RZ ;  /* 0x5f80000000122823 */ /* 0x000fc800000000ff */
[----:B------:R-:W0:Y:S02]  /*2040*/  @P2 MUFU.RSQ R19, R18 ;  /* 0x0000001200132308 */ /* 0x000e240000001400 */
[----:B0-----:R-:W-:Y:S01]  /*2050*/  @P2 FMUL.FTZ R5, R18, R19 ;  /* 0x0000001312052220 */ /* 0x001fe20000410000 */
[----:B------:R-:W-:-:S03]  /*2060*/  @P2 FMUL.FTZ R16, R19, 0.5 ;  /* 0x3f00000013102820 */ /* 0x000fc60000410000 */
[----:B------:R-:W-:-:S04]  /*2070*/  @P2 FADD.FTZ R17, -R5, -RZ ;  /* 0x800000ff05112221 */ /* 0x000fc80000010100 */
[----:B------:R-:W-:Y:S01]  /*2080*/  @P2 FFMA R20, R5, R17, R18 ;  /* 0x0000001105142223 */ /* 0x000fe20000000012 */
[----:B------:R-:W-:-:S03]  /*2090*/  @!P2 MOV R17, R0 ;  /* 0x000000000011a202 */ /* 0x000fc60000000f00 */
[----:B------:R-:W-:-:S04]  /*20a0*/  @P2 FFMA R16, R20, R16, R5 ;  /* 0x0000001014102223 */ /* 0x000fc80000000005 */
[----:B------:R-:W-:-:S07]  /*20b0*/  @P2 FMUL.FTZ R17, R16, 2.3283064365386962891e-10 ;  /* 0x2f80000010112820 */ /* 0x000fce0000410000 */
.L_x_71:
[----:B------:R-:W-:-:S04]  /*20c0*/  HFMA2 R5, -RZ, RZ, 0, 0 ;  /* 0x00000000ff057431 */ /* 0x000fc800000001ff */
[----:B------:R-:W-:Y:S05]  /*20d0*/  RET.REL.NODEC R4 `(GpuConv1DOnDevice) ;  /* 0xffffffdc04c87950 */ /* 0x000fea0003c3ffff */
.L_x_72:
[----:B------:R-:W-:-:S00]  /*20e0*/  BRA `(.L_x_72) ;  /* 0xfffffffc00fc7947 */ /* 0x000fc0000383ffff */
[----:B------:R-:W-:-:S00]  /*20f0*/  NOP ;  /* 0x0000000000007918 */ /* 0x000fc00000000000 */
        /* <DEDUP_REMOVED lines=8> */
.L_x_74:


//--------------------- .nv.shared.GpuConv1DOnDevice --------------------------
	.section	.nv.shared.GpuConv1DOnDevice,"aw",@nobits
	.sectionflags	@""
	.align	16
	.zero		1024


//--------------------- .nv.shared.reserved.0     --------------------------
	.section	.nv.shared.reserved.0,"aw",@nobits
	.weak		__nv_reservedSMEM_offset_0_alias
	.size		__nv_reservedSMEM_offset_0_alias, 0, 64
	.other		__nv_reservedSMEM_offset_0_alias,@"STO_CUDA_RESERVED_SHARED STV_DEFAULT"
__nv_reservedSMEM_offset_0_alias:
	.zero		0
	.zero		64


//--------------------- .nv.constant0.GpuConv1DOnDevice --------------------------
	.section	.nv.constant0.GpuConv1DOnDevice,"a",@progbits
	.sectionflags	@""
	.align	4
.nv.constant0.GpuConv1DOnDevice:
	.zero		928


//--------------------- SYMBOLS --------------------------

	.type		.nv.reservedSmem.offset0,@object
	.size		.nv.reservedSmem.offset0,0x4
	.type		.nv.reservedSmem.cap,@object
	.size		.nv.reservedSmem.cap,0x4
